	.headerflags	@"EF_CUDA_TEXMODE_UNIFIED EF_CUDA_64BIT_ADDRESS EF_CUDA_ACCELERATORS EF_CUDA_SM90 EF_CUDA_VIRTUAL_SM(EF_CUDA_SM90)"
	.elftype	@"ET_EXEC"


//--------------------- .nv.info                  --------------------------
	.section	.nv.info,"",@"SHT_CUDA_INFO"
	.align	4


	//----- nvinfo : EIATTR_REGCOUNT
	.align		4
        /*0000*/ 	.byte	0x04, 0x2f
        /*0002*/ 	.short	(.L_3 - .L_2)
	.align		4
.L_2:
        /*0004*/ 	.word	index@(triton_per_fused_add_div_linalg_vector_norm_11)
        /*0008*/ 	.word	0x00000011


	//----- nvinfo : EIATTR_MIN_STACK_SIZE
	.align		4
.L_3:
        /*000c*/ 	.byte	0x04, 0x12
        /*000e*/ 	.short	(.L_5 - .L_4)
	.align		4
.L_4:
        /*0010*/ 	.word	index@(triton_per_fused_add_div_linalg_vector_norm_11)
        /*0014*/ 	.word	0x00000000


	//----- nvinfo : EIATTR_FRAME_SIZE
	.align		4
.L_5:
        /*0018*/ 	.byte	0x04, 0x11
        /*001a*/ 	.short	(.L_7 - .L_6)
	.align		4
.L_6:
        /*001c*/ 	.word	index@(triton_per_fused_add_div_linalg_vector_norm_11)
        /*0020*/ 	.word	0x00000000


	//----- nvinfo : EIATTR_MIN_STACK_SIZE
	.align		4
.L_7:
        /*0024*/ 	.byte	0x04, 0x12
        /*0026*/ 	.short	(.L_9 - .L_8)
	.align		4
.L_8:
        /*0028*/ 	.word	index@(triton_per_fused_add_div_linalg_vector_norm_11)
        /*002c*/ 	.word	0x00000000
.L_9:


//--------------------- .nv.info.triton_per_fused_add_div_linalg_vector_norm_11 --------------------------
	.section	.nv.info.triton_per_fused_add_div_linalg_vector_norm_11,"",@"SHT_CUDA_INFO"
	.sectionflags	@""
	.align	4


	//----- nvinfo : EIATTR_CUDA_API_VERSION
	.align		4
        /*0000*/ 	.byte	0x04, 0x37
        /*0002*/ 	.short	(.L_11 - .L_10)
.L_10:
        /*0004*/ 	.word	0x0000007c


	//----- nvinfo : EIATTR_KPARAM_INFO
	.align		4
.L_11:
        /*0008*/ 	.byte	0x04, 0x17
        /*000a*/ 	.short	(.L_13 - .L_12)
.L_12:
        /*000c*/ 	.word	0x00000000
        /*0010*/ 	.short	0x0002
        /*0012*/ 	.short	0x0010
        /*0014*/ 	.byte	0x00, 0xf0, 0x11, 0x00


	//----- nvinfo : EIATTR_KPARAM_INFO
	.align		4
.L_13:
        /*0018*/ 	.byte	0x04, 0x17
        /*001a*/ 	.short	(.L_15 - .L_14)
.L_14:
        /*001c*/ 	.word	0x00000000
        /*0020*/ 	.short	0x0001
        /*0022*/ 	.short	0x0008
        /*0024*/ 	.byte	0x00, 0xf4, 0x21, 0x00


	//----- nvinfo : EIATTR_KPARAM_INFO
	.align		4
.L_15:
        /*0028*/ 	.byte	0x04, 0x17
        /*002a*/ 	.short	(.L_17 - .L_16)
.L_16:
        /*002c*/ 	.word	0x00000000
        /*0030*/ 	.short	0x0000
        /*0032*/ 	.short	0x0000
        /*0034*/ 	.byte	0x00, 0xf4, 0x21, 0x00


	//----- nvinfo : EIATTR_SPARSE_MMA_MASK
	.align		4
.L_17:
        /*0038*/ 	.byte	0x03, 0x50
        /*003a*/ 	.short	0x0000


	//----- nvinfo : EIATTR_MAXREG_COUNT
	.align		4
        /*003c*/ 	.byte	0x03, 0x1b
        /*003e*/ 	.short	0x00ff


	//----- nvinfo : EIATTR_COOP_GROUP_MASK_REGIDS
	.align		4
        /*0040*/ 	.byte	0x04, 0x29
        /*0042*/ 	.short	(.L_19 - .L_18)


	//   ....[0]....
.L_18:
        /*0044*/ 	.word	0xffffffff


	//   ....[1]....
        /*0048*/ 	.word	0xffffffff


	//   ....[2]....
        /*004c*/ 	.word	0xffffffff


	//   ....[3]....
        /*0050*/ 	.word	0xffffffff


	//   ....[4]....
        /*0054*/ 	.word	0xffffffff


	//   ....[5]....
        /*0058*/ 	.word	0xffffffff


	//   ....[6]....
        /*005c*/ 	.word	0xffffffff


	//----- nvinfo : EIATTR_COOP_GROUP_INSTR_OFFSETS
	.align		4
.L_19:
        /*0060*/ 	.byte	0x04, 0x28
        /*0062*/ 	.short	(.L_21 - .L_20)


	//   ....[0]....
.L_20:
        /*0064*/ 	.word	0x00000110


	//   ....[1]....
        /*0068*/ 	.word	0x00000130


	//   ....[2]....
        /*006c*/ 	.word	0x00000160


	//   ....[3]....
        /*0070*/ 	.word	0x00000190


	//   ....[4]....
        /*0074*/ 	.word	0x000001b0


	//   ....[5]....
        /*0078*/ 	.word	0x00000220


	//   ....[6]....
        /*007c*/ 	.word	0x00000240


	//----- nvinfo : EIATTR_EXIT_INSTR_OFFSETS
	.align		4
.L_21:
        /*0080*/ 	.byte	0x04, 0x1c
        /*0082*/ 	.short	(.L_23 - .L_22)


	//   ....[0]....
.L_22:
        /*0084*/ 	.word	0x000003a0


	//----- nvinfo : EIATTR_REQNTID
	.align		4
.L_23:
        /*0088*/ 	.byte	0x04, 0x10
        /*008a*/ 	.short	(.L_25 - .L_24)
.L_24:
        /*008c*/ 	.word	0x00000080
        /*0090*/ 	.word	0x00000001
        /*0094*/ 	.word	0x00000001


	//----- nvinfo : EIATTR_CBANK_PARAM_SIZE
	.align		4
.L_25:
        /*0098*/ 	.byte	0x03, 0x19
        /*009a*/ 	.short	0x0014


	//----- nvinfo : EIATTR_PARAM_CBANK
	.align		4
        /*009c*/ 	.byte	0x04, 0x0a
        /*009e*/ 	.short	(.L_27 - .L_26)
	.align		4
.L_26:
        /*00a0*/ 	.word	index@(.nv.constant0.triton_per_fused_add_div_linalg_vector_norm_11)
        /*00a4*/ 	.short	0x0210
        /*00a6*/ 	.short	0x0014


	//----- nvinfo : EIATTR_SW_WAR
	.align		4
.L_27:
        /*00a8*/ 	.byte	0x04, 0x36
        /*00aa*/ 	.short	(.L_29 - .L_28)
.L_28:
        /*00ac*/ 	.word	0x00000008
.L_29:


//--------------------- .nv.callgraph             --------------------------
	.section	.nv.callgraph,"",@"SHT_CUDA_CALLGRAPH"
	.align	4
	.sectionentsize	8
	.align		4
        /*0000*/ 	.word	0x00000000
	.align		4
        /*0004*/ 	.word	0xffffffff
	.align		4
        /*0008*/ 	.word	0x00000000
	.align		4
        /*000c*/ 	.word	0xfffffffe
	.align		4
        /*0010*/ 	.word	0x00000000
	.align		4
        /*0014*/ 	.word	0xfffffffd
	.align		4
        /*0018*/ 	.word	0x00000000
	.align		4
        /*001c*/ 	.word	0xfffffffc


//--------------------- .nv.constant4             --------------------------
	.section	.nv.constant4,"a",@progbits
	.align	8
	.align		8
.nv.constant4:
        /*0000*/ 	.dword	_$_str
	.align		8
        /*0008*/ 	.dword	_$_str_$_2


//--------------------- .text.triton_per_fused_add_div_linalg_vector_norm_11 --------------------------
	.section	.text.triton_per_fused_add_div_linalg_vector_norm_11,"ax",@progbits
	.sectionflags	@"SHF_BARRIERS=1"
	.align	128
        .global         triton_per_fused_add_div_linalg_vector_norm_11
        .type           triton_per_fused_add_div_linalg_vector_norm_11,@function
        .size           triton_per_fused_add_div_linalg_vector_norm_11,(.L_x_1 - triton_per_fused_add_div_linalg_vector_norm_11)
        .other          triton_per_fused_add_div_linalg_vector_norm_11,@"STO_CUDA_ENTRY STV_DEFAULT"
triton_per_fused_add_div_linalg_vector_norm_11:
.text.triton_per_fused_add_div_linalg_vector_norm_11:
[----:B------:R-:W-:Y:S01]  /*0000*/  LDC R1, c[0x0][0x28] ;  /* 0x00000a00ff017b82 */ /* 0x000fe20000000800 */
[----:B------:R-:W1:Y:S07]  /*0010*/  S2R R14, SR_TID.X ;  /* 0x00000000000e7919 */ /* 0x000e6e0000002100 */
[----:B------:R-:W2:Y:S01]  /*0020*/  LDC.64 R4, c[0x0][0x210] ;  /* 0x00008400ff047b82 */ /* 0x000ea20000000a00 */
[----:B------:R-:W-:Y:S01]  /*0030*/  ULDC.64 UR6, c[0x0][0x208] ;  /* 0x0000820000067ab9 */ /* 0x000fe20000000a00 */
[----:B-1----:R-:W-:-:S04]  /*0040*/  SHF.L.U32 R2, R14, 0x2, RZ ;  /* 0x000000020e027819 */ /* 0x002fc800000006ff */
[----:B------:R-:W-:-:S05]  /*0050*/  LOP3.LUT R0, R2, 0x1fc, RZ, 0xc0, !PT ;  /* 0x000001fc02007812 */ /* 0x000fca00078ec0ff */
[----:B--2---:R-:W-:-:S06]  /*0060*/  IMAD.WIDE.U32 R4, R0, 0x4, R4 ;  /* 0x0000000400047825 */ /* 0x004fcc00078e0004 */
[----:B------:R-:W2:Y:S01]  /*0070*/  LDG.E.128 R4, desc[UR6][R4.64] ;  /* 0x0000000604047981 */ /* 0x000ea2000c1e1d00 */
[----:B------:R-:W1:Y:S01]  /*0080*/  S2UR UR5, SR_CgaCtaId ;  /* 0x00000000000579c3 */ /* 0x000e620000008800 */
[C---:B------:R-:W-:Y:S01]  /*0090*/  LOP3.LUT P0, RZ, R14.reuse, 0x1f, RZ, 0xc0, !PT ;  /* 0x0000001f0eff7812 */ /* 0x040fe2000780c0ff */
[----:B------:R-:W-:Y:S01]  /*00a0*/  UMOV UR4, 0x400 ;  /* 0x0000040000047882 */ /* 0x000fe20000000000 */
[----:B------:R-:W-:Y:S01]  /*00b0*/  ISETP.GE.AND P1, PT, R14, 0x4, PT ;  /* 0x000000040e00780c */ /* 0x000fe20003f26270 */
[----:B-1----:R-:W-:Y:S01]  /*00c0*/  UPRMT UR4, UR5, 0x654, UR4 ;  /* 0x0000065405047896 */ /* 0x002fe20008000004 */
[----:B--2---:R-:W-:-:S04]  /*00d0*/  FMUL R3, R5, R5 ;  /* 0x0000000505037220 */ /* 0x004fc80000400000 */
[----:B------:R-:W-:-:S04]  /*00e0*/  FFMA R3, R4, R4, R3 ;  /* 0x0000000404037223 */ /* 0x000fc80000000003 */
[----:B------:R-:W-:-:S04]  /*00f0*/  FFMA R8, R6, R6, R3 ;  /* 0x0000000606087223 */ /* 0x000fc80000000003 */
[----:B------:R-:W-:-:S05]  /*0100*/  FFMA R8, R7, R7, R8 ;  /* 0x0000000707087223 */ /* 0x000fca0000000008 */
[----:B------:R-:W1:Y:S02]  /*0110*/  SHFL.BFLY PT, R3, R8, 0x10, 0x1f ;  /* 0x0e001f0008037f89 */ /* 0x000e6400000e0000 */
[----:B-1----:R-:W-:-:S05]  /*0120*/  FADD R3, R8, R3 ;  /* 0x0000000308037221 */ /* 0x002fca0000000000 */
[----:B------:R-:W1:Y:S02]  /*0130*/  SHFL.BFLY PT, R10, R3, 0x8, 0x1f ;  /* 0x0d001f00030a7f89 */ /* 0x000e6400000e0000 */
[----:B-1----:R-:W-:Y:S01]  /*0140*/  FADD R10, R3, R10 ;  /* 0x0000000a030a7221 */ /* 0x002fe20000000000 */
[----:B------:R-:W-:-:S04]  /*0150*/  SHF.R.U32.HI R3, RZ, 0x3, R14 ;  /* 0x00000003ff037819 */ /* 0x000fc8000001160e */
[----:B------:R-:W1:Y:S01]  /*0160*/  SHFL.BFLY PT, R9, R10, 0x4, 0x1f ;  /* 0x0c801f000a097f89 */ /* 0x000e6200000e0000 */
[----:B------:R-:W-:Y:S01]  /*0170*/  LOP3.LUT R8, R3, 0xc, RZ, 0xc0, !PT ;  /* 0x0000000c03087812 */ /* 0x000fe200078ec0ff */
[----:B-1----:R-:W-:-:S05]  /*0180*/  FADD R9, R10, R9 ;  /* 0x000000090a097221 */ /* 0x002fca0000000000 */
[----:B------:R-:W1:Y:S02]  /*0190*/  SHFL.BFLY PT, R12, R9, 0x2, 0x1f ;  /* 0x0c401f00090c7f89 */ /* 0x000e6400000e0000 */
[----:B-1----:R-:W-:-:S05]  /*01a0*/  FADD R12, R9, R12 ;  /* 0x0000000c090c7221 */ /* 0x002fca0000000000 */
[----:B------:R-:W1:Y:S02]  /*01b0*/  SHFL.BFLY PT, R11, R12, 0x1, 0x1f ;  /* 0x0c201f000c0b7f89 */ /* 0x000e6400000e0000 */
[----:B-1----:R-:W-:-:S05]  /*01c0*/  FADD R11, R12, R11 ;  /* 0x0000000b0c0b7221 */ /* 0x002fca0000000000 */
[----:B------:R-:W-:Y:S01]  /*01d0*/  @!P0 STS [R8+UR4], R11 ;  /* 0x0000000b08008988 */ /* 0x000fe20008000804 */
[----:B------:R-:W-:Y:S01]  /*01e0*/  BAR.SYNC.DEFER_BLOCKING 0x0 ;  /* 0x0000000000007b1d */ /* 0x000fe20000010000 */
[----:B------:R-:W-:-:S04]  /*01f0*/  LOP3.LUT P0, RZ, R14, 0x3, RZ, 0xc0, !PT ;  /* 0x000000030eff7812 */ /* 0x000fc8000780c0ff */
[----:B------:R-:W-:Y:S01]  /*0200*/  ISETP.LT.AND P0, PT, R14, 0x4, !P0 ;  /* 0x000000040e00780c */ /* 0x000fe20004701270 */
[----:B------:R-:W1:Y:S04]  /*0210*/  @!P1 LDS R13, [R2+UR4] ;  /* 0x00000004020d9984 */ /* 0x000e680008000800 */
[----:B-1----:R-:W1:Y:S02]  /*0220*/  SHFL.BFLY PT, R10, R13, 0x2, 0x1f ;  /* 0x0c401f000d0a7f89 */ /* 0x002e6400000e0000 */
[----:B-1----:R-:W-:-:S05]  /*0230*/  FADD R10, R13, R10 ;  /* 0x0000000a0d0a7221 */ /* 0x002fca0000000000 */
[----:B------:R-:W1:Y:S02]  /*0240*/  SHFL.BFLY PT, R3, R10, 0x1, 0x1f ;  /* 0x0c201f000a037f89 */ /* 0x000e6400000e0000 */
[----:B-1----:R-:W-:-:S05]  /*0250*/  FADD R3, R10, R3 ;  /* 0x000000030a037221 */ /* 0x002fca0000000000 */
[----:B------:R-:W-:Y:S01]  /*0260*/  @P0 STS [R2+UR4], R3 ;  /* 0x0000000302000988 */ /* 0x000fe20008000804 */
[----:B------:R-:W-:Y:S06]  /*0270*/  BAR.SYNC.DEFER_BLOCKING 0x0 ;  /* 0x0000000000007b1d */ /* 0x000fec0000010000 */
[----:B------:R-:W1:Y:S02]  /*0280*/  LDS R8, [UR4] ;  /* 0x00000004ff087984 */ /* 0x000e640008000800 */
[----:B-1----:R-:W-:Y:S02]  /*0290*/  FADD R11, RZ, R8 ;  /* 0x00000008ff0b7221 */ /* 0x002fe40000000000 */
[----:B------:R-:W1:Y:S04]  /*02a0*/  LDC.64 R8, c[0x0][0x218] ;  /* 0x00008600ff087b82 */ /* 0x000e680000000a00 */
[----:B------:R-:W2:Y:S02]  /*02b0*/  MUFU.SQRT R11, R11 ;  /* 0x0000000b000b7308 */ /* 0x000ea40000002000 */
[----:B--2---:R-:W-:-:S05]  /*02c0*/  FADD R12, R11, 9.9999999600419720025e-13 ;  /* 0x2b8cbccc0b0c7421 */ /* 0x004fca0000000000 */
[----:B------:R-:W-:Y:S01]  /*02d0*/  FSETP.GT.AND P0, PT, R12, 8.50705917302346158658e+37, PT ;  /* 0x7e8000000c00780b */ /* 0x000fe20003f04000 */
[----:B-1----:R-:W-:-:S12]  /*02e0*/  IMAD.WIDE.U32 R2, R0, 0x4, R8 ;  /* 0x0000000400027825 */ /* 0x002fd800078e0008 */
[----:B------:R-:W-:Y:S01]  /*02f0*/  @P0 FMUL R12, R12, 0.25 ;  /* 0x3e8000000c0c0820 */ /* 0x000fe20000400000 */
[----:B------:R-:W-:Y:S01]  /*0300*/  @P0 FMUL R4, R4, 0.25 ;  /* 0x3e80000004040820 */ /* 0x000fe20000400000 */
[----:B------:R-:W-:Y:S01]  /*0310*/  @P0 FMUL R5, R5, 0.25 ;  /* 0x3e80000005050820 */ /* 0x000fe20000400000 */
[----:B------:R-:W-:Y:S01]  /*0320*/  @P0 FMUL R6, R6, 0.25 ;  /* 0x3e80000006060820 */ /* 0x000fe20000400000 */
[----:B------:R-:W-:Y:S02]  /*0330*/  @P0 FMUL R7, R7, 0.25 ;  /* 0x3e80000007070820 */ /* 0x000fe40000400000 */
[----:B------:R-:W1:Y:S02]  /*0340*/  MUFU.RCP R12, R12 ;  /* 0x0000000c000c7308 */ /* 0x000e640000001000 */
[C---:B-1----:R-:W-:Y:S01]  /*0350*/  FMUL R4, R12.reuse, R4 ;  /* 0x000000040c047220 */ /* 0x042fe20000400000 */
[C---:B------:R-:W-:Y:S01]  /*0360*/  FMUL R5, R12.reuse, R5 ;  /* 0x000000050c057220 */ /* 0x040fe20000400000 */
[C---:B------:R-:W-:Y:S01]  /*0370*/  FMUL R6, R12.reuse, R6 ;  /* 0x000000060c067220 */ /* 0x040fe20000400000 */
[----:B------:R-:W-:-:S05]  /*0380*/  FMUL R7, R12, R7 ;  /* 0x000000070c077220 */ /* 0x000fca0000400000 */
[----:B------:R-:W-:Y:S01]  /*0390*/  STG.E.128 desc[UR6][R2.64], R4 ;  /* 0x0000000402007986 */ /* 0x000fe2000c101d06 */
[----:B------:R-:W-:Y:S05]  /*03a0*/  EXIT ;  /* 0x000000000000794d */ /* 0x000fea0003800000 */
.L_x_0:
[----:B------:R-:W-:-:S00]  /*03b0*/  BRA `(.L_x_0) ;  /* 0xfffffffc00fc7947 */ /* 0x000fc0000383ffff */
[----:B------:R-:W-:-:S00]  /*03c0*/  NOP ;  /* 0x0000000000007918 */ /* 0x000fc00000000000 */
        /* <DEDUP_REMOVED lines=11> */
.L_x_1:


//--------------------- .nv.global.init           --------------------------
	.section	.nv.global.init,"aw",@progbits
.nv.global.init:
	.type		_$_str,@object
	.size		_$_str,(_$_str_$_2 - _$_str)
_$_str:
        /*0000*/ 	.byte	0x5f, 0x5f, 0x43, 0x55, 0x44, 0x41, 0x5f, 0x46, 0x54, 0x5a, 0x00
	.type		_$_str_$_2,@object
	.size		_$_str_$_2,(.L_1 - _$_str_$_2)
_$_str_$_2:
        /*000b*/ 	.byte	0x5f, 0x5f, 0x43, 0x55, 0x44, 0x41, 0x5f, 0x50, 0x52, 0x45, 0x43, 0x5f, 0x53, 0x51, 0x52, 0x54
        /*001b*/ 	.byte	0x00
.L_1:


//--------------------- .nv.shared.triton_per_fused_add_div_linalg_vector_norm_11 --------------------------
	.section	.nv.shared.triton_per_fused_add_div_linalg_vector_norm_11,"aw",@nobits
	.sectionflags	@""
	.align	16
	.zero		1024


//--------------------- .nv.constant0.triton_per_fused_add_div_linalg_vector_norm_11 --------------------------
	.section	.nv.constant0.triton_per_fused_add_div_linalg_vector_norm_11,"a",@progbits
	.sectionflags	@""
	.align	4
.nv.constant0.triton_per_fused_add_div_linalg_vector_norm_11:
	.zero		548
